//
// Generated by NVIDIA NVVM Compiler
//
// Compiler Build ID: CL-36424714
// Cuda compilation tools, release 13.0, V13.0.88
// Based on NVVM 20.0.0
//

.version 9.0
.target sm_100
.address_size 64

	// .globl	_Z6kernelv
.extern .func  (.param .b32 func_retval0) vprintf
(
	.param .b64 vprintf_param_0,
	.param .b64 vprintf_param_1
)
;
.global .align 1 .b8 $str[27] = {37, 100, 32, 72, 101, 108, 108, 111, 32, 119, 111, 114, 108, 100, 32, 70, 114, 111, 109, 32, 71, 80, 85, 32, 33, 10};

.visible .entry _Z6kernelv()
{
	.local .align 8 .b8 	__local_depot0[8];
	.reg .b64 	%SP;
	.reg .b64 	%SPL;
	.reg .b32 	%r<10>;
	.reg .b64 	%rd<5>;

	mov.u64 	%SPL, __local_depot0;
	cvta.local.u64 	%SP, %SPL;
	add.u64 	%rd1, %SP, 0;
	add.u64 	%rd2, %SPL, 0;
	mov.b32 	%r1, 0;
	st.local.u32 	[%rd2], %r1;
	mov.u64 	%rd3, $str;
	cvta.global.u64 	%rd4, %rd3;
	{ // callseq 0, 0
	.param .b64 param0;
	st.param.b64 	[param0], %rd4;
	.param .b64 param1;
	st.param.b64 	[param1], %rd1;
	.param .b32 retval0;
	call.uni (retval0), 
	vprintf, 
	(
	param0, 
	param1
	);
	ld.param.b32 	%r2, [retval0];
	} // callseq 0
	mov.b32 	%r4, 1;
	st.local.u32 	[%rd2], %r4;
	{ // callseq 1, 0
	.param .b64 param0;
	st.param.b64 	[param0], %rd4;
	.param .b64 param1;
	st.param.b64 	[param1], %rd1;
	.param .b32 retval0;
	call.uni (retval0), 
	vprintf, 
	(
	param0, 
	param1
	);
	ld.param.b32 	%r5, [retval0];
	} // callseq 1
	mov.b32 	%r7, 2;
	st.local.u32 	[%rd2], %r7;
	{ // callseq 2, 0
	.param .b64 param0;
	st.param.b64 	[param0], %rd4;
	.param .b64 param1;
	st.param.b64 	[param1], %rd1;
	.param .b32 retval0;
	call.uni (retval0), 
	vprintf, 
	(
	param0, 
	param1
	);
	ld.param.b32 	%r8, [retval0];
	} // callseq 2
	ret;

}


// ===== COMPILED SASS (sm_100) =====

	.target	sm_100

	.elftype	@"ET_EXEC"


//--------------------- .note.nv.tkinfo           --------------------------
	.section	.note.nv.tkinfo,"",@"SHT_NOTE"
	.sectionflags	@"SHF_NOTE_NV_TKINFO"
	.tkinfo
        /*0018*/ 	.word	0x00000002
        /*0030*/ 	.string	""
        /*0030*/ 	.string	"ptxas"
        /*0030*/ 	.string	"Cuda compilation tools, release 13.0, V13.0.88"
        /*0030*/ 	.string	"Build cuda_13.0.r13.0/compiler.36424714_0"
        /*0030*/ 	.string	"-arch sm_100 -m 64 "



//--------------------- .note.nv.cuinfo           --------------------------
	.section	.note.nv.cuinfo,"",@"SHT_NOTE"
	.sectionflags	@"SHF_NOTE_NV_CUINFO"
        /*0018*/ 	.short	0x0002
        /*001a*/ 	.short	0x0064
        /*001c*/ 	.short	0x0082
	.zero		2


//--------------------- .nv.info                  --------------------------
	.section	.nv.info,"",@"SHT_CUDA_INFO"
	.align	4


	//----- nvinfo : EIATTR_REGCOUNT
	.align		4
        /*0000*/ 	.byte	0x04, 0x2f
        /*0002*/ 	.short	(.L_2 - .L_1)
	.align		4
.L_1:
        /*0004*/ 	.word	index@(_Z6kernelv)
        /*0008*/ 	.word	0x00000018


	//----- nvinfo : EIATTR_FRAME_SIZE
	.align		4
.L_2:
        /*000c*/ 	.byte	0x04, 0x11
        /*000e*/ 	.short	(.L_4 - .L_3)
	.align		4
.L_3:
        /*0010*/ 	.word	index@(_Z6kernelv)
        /*0014*/ 	.word	0x00000008


	//----- nvinfo : EIATTR_MIN_STACK_SIZE
	.align		4
.L_4:
        /*0018*/ 	.byte	0x04, 0x12
        /*001a*/ 	.short	(.L_6 - .L_5)
	.align		4
.L_5:
        /*001c*/ 	.word	index@(_Z6kernelv)
        /*0020*/ 	.word	0x00000008
.L_6:


//--------------------- .nv.compat                --------------------------
	.section	.nv.compat,"",@"SHT_CUDA_COMPAT_INFO"
	.align	4
        /*0000*/ 	.byte	0x02, 0x09, 0x00, 0x00, 0x02, 0x02, 0x01, 0x00, 0x02, 0x05, 0x05, 0x00, 0x03, 0x07, 0x01, 0x01
        /*0010*/ 	.byte	0x02, 0x03, 0x00, 0x00, 0x02, 0x06, 0x01, 0x00, 0x04, 0x0b, 0x08, 0x00, 0x09, 0x00, 0x00, 0x00
        /*0020*/ 	.byte	0x00, 0x00, 0x00, 0x00


//--------------------- .nv.info._Z6kernelv       --------------------------
	.section	.nv.info._Z6kernelv,"",@"SHT_CUDA_INFO"
	.sectionflags	@""
	.align	4


	//----- nvinfo : EIATTR_CUDA_API_VERSION
	.align		4
        /*0000*/ 	.byte	0x04, 0x37
        /*0002*/ 	.short	(.L_8 - .L_7)
.L_7:
        /*0004*/ 	.word	0x00000082


	//----- nvinfo : EIATTR_SPARSE_MMA_MASK
	.align		4
.L_8:
        /*0008*/ 	.byte	0x03, 0x50
        /*000a*/ 	.short	0x0000


	//----- nvinfo : EIATTR_MAXREG_COUNT
	.align		4
        /*000c*/ 	.byte	0x03, 0x1b
        /*000e*/ 	.short	0x00ff


	//----- nvinfo : EIATTR_EXTERNS
	.align		4
        /*0010*/ 	.byte	0x04, 0x0f
        /*0012*/ 	.short	(.L_10 - .L_9)


	//   ....[0]....
	.align		4
.L_9:
        /*0014*/ 	.word	index@(vprintf)


	//----- nvinfo : EIATTR_MERCURY_ISA_VERSION
	.align		4
.L_10:
        /*0018*/ 	.byte	0x03, 0x5f
        /*001a*/ 	.short	0x0101


	//----- nvinfo : EIATTR_VRC_CTA_INIT_COUNT
	.align		4
        /*001c*/ 	.byte	0x02, 0x4a
	.zero		1
	.zero		1


	//----- nvinfo : EIATTR_SYSCALL_OFFSETS
	.align		4
        /*0020*/ 	.byte	0x04, 0x46
        /*0022*/ 	.short	(.L_12 - .L_11)


	//   ....[0]....
.L_11:
        /*0024*/ 	.word	0x000000f0


	//   ....[1]....
        /*0028*/ 	.word	0x00000190


	//   ....[2]....
        /*002c*/ 	.word	0x00000230


	//----- nvinfo : EIATTR_EXIT_INSTR_OFFSETS
	.align		4
.L_12:
        /*0030*/ 	.byte	0x04, 0x1c
        /*0032*/ 	.short	(.L_14 - .L_13)


	//   ....[0]....
.L_13:
        /*0034*/ 	.word	0x00000240


	//----- nvinfo : EIATTR_SW_WAR
	.align		4
.L_14:
        /*0038*/ 	.byte	0x04, 0x36
        /*003a*/ 	.short	(.L_16 - .L_15)
.L_15:
        /*003c*/ 	.word	0x00000008
.L_16:


//--------------------- .nv.callgraph             --------------------------
	.section	.nv.callgraph,"",@"SHT_CUDA_CALLGRAPH"
	.align	4
	.sectionentsize	8
	.align		4
        /*0000*/ 	.word	0x00000000
	.align		4
        /*0004*/ 	.word	0xffffffff
	.align		4
        /*0008*/ 	.word	index@(_Z6kernelv)
	.align		4
        /*000c*/ 	.word	index@(vprintf)
	.align		4
        /*0010*/ 	.word	0x00000000
	.align		4
        /*0014*/ 	.word	0xfffffffe
	.align		4
        /*0018*/ 	.word	0x00000000
	.align		4
        /*001c*/ 	.word	0xfffffffd
	.align		4
        /*0020*/ 	.word	0x00000000
	.align		4
        /*0024*/ 	.word	0xfffffffc


//--------------------- .nv.constant4             --------------------------
	.section	.nv.constant4,"a",@progbits
	.align	8
	.align		8
.nv.constant4:
        /*0000*/ 	.dword	vprintf
	.align		8
        /*0008*/ 	.dword	$str


//--------------------- .text._Z6kernelv          --------------------------
	.section	.text._Z6kernelv,"ax",@progbits
	.align	128
        .global         _Z6kernelv
        .type           _Z6kernelv,@function
        .size           _Z6kernelv,(.L_x_4 - _Z6kernelv)
        .other          _Z6kernelv,@"STO_CUDA_ENTRY STV_DEFAULT"
_Z6kernelv:
.text._Z6kernelv:
[----:B------:R-:W0:Y:S01]  /*0000*/  LDC R1, c[0x0][0x37c] ;  /* 0x0000df00ff017b82 */ /* 0x000e220000000800 */
[----:B------:R-:W1:Y:S01]  /*0010*/  LDCU UR4, c[0x0][0x2f8] ;  /* 0x00005f00ff0477ac */ /* 0x000e620008000800 */
[----:B0-----:R-:W-:Y:S01]  /*0020*/  VIADD R1, R1, 0xfffffff8 ;  /* 0xfffffff801017836 */ /* 0x001fe20000000000 */
[----:B------:R-:W-:Y:S01]  /*0030*/  MOV R2, 0x0 ;  /* 0x0000000000027802 */ /* 0x000fe20000000f00 */
[----:B------:R-:W0:Y:S03]  /*0040*/  LDCU UR5, c[0x0][0x2fc] ;  /* 0x00005f80ff0577ac */ /* 0x000e260008000800 */
[----:B------:R2:W-:Y:S01]  /*0050*/  STL [R1], RZ ;  /* 0x000000ff01007387 */ /* 0x0005e20000100800 */
[----:B------:R2:W3:Y:S01]  /*0060*/  LDC.64 R8, c[0x4][R2] ;  /* 0x0100000002087b82 */ /* 0x0004e20000000a00 */
[----:B------:R-:W4:Y:S01]  /*0070*/  LDCU.64 UR6, c[0x4][0x8] ;  /* 0x01000100ff0677ac */ /* 0x000f220008000a00 */
[----:B-1----:R-:W-:-:S05]  /*0080*/  IADD3 R16, P0, PT, R1, UR4, RZ ;  /* 0x0000000401107c10 */ /* 0x002fca000ff1e0ff */
[----:B0-----:R-:W-:Y:S02]  /*0090*/  IMAD.X R17, RZ, RZ, UR5, P0 ;  /* 0x00000005ff117e24 */ /* 0x001fe400080e06ff */
[----:B------:R-:W-:Y:S01]  /*00a0*/  IMAD.MOV.U32 R6, RZ, RZ, R16 ;  /* 0x000000ffff067224 */ /* 0x000fe200078e0010 */
[----:B----4-:R-:W-:Y:S01]  /*00b0*/  MOV R4, UR6 ;  /* 0x0000000600047c02 */ /* 0x010fe20008000f00 */
[----:B------:R-:W-:Y:S01]  /*00c0*/  IMAD.U32 R5, RZ, RZ, UR7 ;  /* 0x00000007ff057e24 */ /* 0x000fe2000f8e00ff */
[----:B--2---:R-:W-:-:S07]  /*00d0*/  MOV R7, R17 ;  /* 0x0000001100077202 */ /* 0x004fce0000000f00 */
[----:B------:R-:W-:-:S07]  /*00e0*/  LEPC R20, `(.L_x_0) ;  /* 0x000000001014794e */ /* 0x000fce0000000000 */
[----:B---3--:R-:W-:Y:S05]  /*00f0*/  CALL.ABS.NOINC R8 ;  /* 0x0000000008007343 */ /* 0x008fea0003c00000 */
.L_x_0:
[----:B------:R-:W-:Y:S01]  /*0100*/  IMAD.MOV.U32 R0, RZ, RZ, 0x1 ;  /* 0x00000001ff007424 */ /* 0x000fe200078e00ff */
[----:B------:R0:W1:Y:S01]  /*0110*/  LDC.64 R8, c[0x4][R2] ;  /* 0x0100000002087b82 */ /* 0x0000620000000a00 */
[----:B------:R-:W2:Y:S01]  /*0120*/  LDCU.64 UR4, c[0x4][0x8] ;  /* 0x01000100ff0477ac */ /* 0x000ea20008000a00 */
[----:B------:R-:W-:Y:S01]  /*0130*/  MOV R6, R16 ;  /* 0x0000001000067202 */ /* 0x000fe20000000f00 */
[----:B------:R-:W-:Y:S01]  /*0140*/  IMAD.MOV.U32 R7, RZ, RZ, R17 ;  /* 0x000000ffff077224 */ /* 0x000fe200078e0011 */
[----:B------:R0:W-:Y:S01]  /*0150*/  STL [R1], R0 ;  /* 0x0000000001007387 */ /* 0x0001e20000100800 */
[----:B--2---:R-:W-:Y:S01]  /*0160*/  MOV R4, UR4 ;  /* 0x0000000400047c02 */ /* 0x004fe20008000f00 */
[----:B0-----:R-:W-:-:S07]  /*0170*/  IMAD.U32 R5, RZ, RZ, UR5 ;  /* 0x00000005ff057e24 */ /* 0x001fce000f8e00ff */
[----:B------:R-:W-:-:S07]  /*0180*/  LEPC R20, `(.L_x_1) ;  /* 0x000000001014794e */ /* 0x000fce0000000000 */
[----:B-1----:R-:W-:Y:S05]  /*0190*/  CALL.ABS.NOINC R8 ;  /* 0x0000000008007343 */ /* 0x002fea0003c00000 */
.L_x_1:
[----:B------:R-:W-:Y:S01]  /*01a0*/  HFMA2 R0, -RZ, RZ, 0, 1.1920928955078125e-07 ;  /* 0x00000002ff007431 */ /* 0x000fe200000001ff */
[----:B------:R-:W0:Y:S01]  /*01b0*/  LDC.64 R2, c[0x4][R2] ;  /* 0x0100000002027b82 */ /* 0x000e220000000a00 */
[----:B------:R-:W1:Y:S01]  /*01c0*/  LDCU.64 UR4, c[0x4][0x8] ;  /* 0x01000100ff0477ac */ /* 0x000e620008000a00 */
[----:B------:R-:W-:Y:S01]  /*01d0*/  IMAD.MOV.U32 R6, RZ, RZ, R16 ;  /* 0x000000ffff067224 */ /* 0x000fe200078e0010 */
[----:B------:R-:W-:Y:S01]  /*01e0*/  MOV R7, R17 ;  /* 0x0000001100077202 */ /* 0x000fe20000000f00 */
[----:B------:R2:W-:Y:S01]  /*01f0*/  STL [R1], R0 ;  /* 0x0000000001007387 */ /* 0x0005e20000100800 */
[----:B-1----:R-:W-:Y:S01]  /*0200*/  IMAD.U32 R4, RZ, RZ, UR4 ;  /* 0x00000004ff047e24 */ /* 0x002fe2000f8e00ff */
[----:B--2---:R-:W-:-:S07]  /*0210*/  MOV R5, UR5 ;  /* 0x0000000500057c02 */ /* 0x004fce0008000f00 */
[----:B------:R-:W-:-:S07]  /*0220*/  LEPC R20, `(.L_x_2) ;  /* 0x000000001014794e */ /* 0x000fce0000000000 */
[----:B0-----:R-:W-:Y:S05]  /*0230*/  CALL.ABS.NOINC R2 ;  /* 0x0000000002007343 */ /* 0x001fea0003c00000 */
.L_x_2:
[----:B------:R-:W-:Y:S05]  /*0240*/  EXIT ;  /* 0x000000000000794d */ /* 0x000fea0003800000 */
.L_x_3:
[----:B------:R-:W-:-:S00]  /*0250*/  BRA `(.L_x_3) ;  /* 0xfffffffc00fc7947 */ /* 0x000fc0000383ffff */
[----:B------:R-:W-:-:S00]  /*0260*/  NOP ;  /* 0x0000000000007918 */ /* 0x000fc00000000000 */
        /* <DEDUP_REMOVED lines=9> */
.L_x_4:


//--------------------- .nv.global.init           --------------------------
	.section	.nv.global.init,"aw",@progbits
.nv.global.init:
	.type		$str,@object
	.size		$str,(.L_0 - $str)
$str:
        /*0000*/ 	.byte	0x25, 0x64, 0x20, 0x48, 0x65, 0x6c, 0x6c, 0x6f, 0x20, 0x77, 0x6f, 0x72, 0x6c, 0x64, 0x20, 0x46
        /*0010*/ 	.byte	0x72, 0x6f, 0x6d, 0x20, 0x47, 0x50, 0x55, 0x20, 0x21, 0x0a, 0x00
.L_0:


//--------------------- .nv.shared.reserved.0     --------------------------
	.section	.nv.shared.reserved.0,"aw",@nobits
	.weak		__nv_reservedSMEM_offset_0_alias
	.size		__nv_reservedSMEM_offset_0_alias, 0, 64
	.other		__nv_reservedSMEM_offset_0_alias,@"STO_CUDA_RESERVED_SHARED STV_DEFAULT"
__nv_reservedSMEM_offset_0_alias:
	.zero		0
	.zero		64


//--------------------- .nv.constant0._Z6kernelv  --------------------------
	.section	.nv.constant0._Z6kernelv,"a",@progbits
	.sectionflags	@""
	.align	4
.nv.constant0._Z6kernelv:
	.zero		896


//--------------------- SYMBOLS --------------------------

	.type		.nv.reservedSmem.offset0,@object
	.size		.nv.reservedSmem.offset0,0x4
	.type		vprintf,@function
